	.headerflags	@"EF_CUDA_TEXMODE_UNIFIED EF_CUDA_64BIT_ADDRESS EF_CUDA_ACCELERATORS EF_CUDA_SM90 EF_CUDA_VIRTUAL_SM(EF_CUDA_SM90)"
	.elftype	@"ET_EXEC"


//--------------------- .nv.info                  --------------------------
	.section	.nv.info,"",@"SHT_CUDA_INFO"
	.align	4


	//----- nvinfo : EIATTR_REGCOUNT
	.align		4
        /*0000*/ 	.byte	0x04, 0x2f
        /*0002*/ 	.short	(.L_1 - .L_0)
	.align		4
.L_0:
        /*0004*/ 	.word	index@(triton_poi_fused_cat_10)
        /*0008*/ 	.word	0x00000020


	//----- nvinfo : EIATTR_MIN_STACK_SIZE
	.align		4
.L_1:
        /*000c*/ 	.byte	0x04, 0x12
        /*000e*/ 	.short	(.L_3 - .L_2)
	.align		4
.L_2:
        /*0010*/ 	.word	index@(triton_poi_fused_cat_10)
        /*0014*/ 	.word	0x00000000


	//----- nvinfo : EIATTR_FRAME_SIZE
	.align		4
.L_3:
        /*0018*/ 	.byte	0x04, 0x11
        /*001a*/ 	.short	(.L_5 - .L_4)
	.align		4
.L_4:
        /*001c*/ 	.word	index@(triton_poi_fused_cat_10)
        /*0020*/ 	.word	0x00000000


	//----- nvinfo : EIATTR_MIN_STACK_SIZE
	.align		4
.L_5:
        /*0024*/ 	.byte	0x04, 0x12
        /*0026*/ 	.short	(.L_7 - .L_6)
	.align		4
.L_6:
        /*0028*/ 	.word	index@(triton_poi_fused_cat_10)
        /*002c*/ 	.word	0x00000000
.L_7:


//--------------------- .nv.info.triton_poi_fused_cat_10 --------------------------
	.section	.nv.info.triton_poi_fused_cat_10,"",@"SHT_CUDA_INFO"
	.sectionflags	@""
	.align	4


	//----- nvinfo : EIATTR_CUDA_API_VERSION
	.align		4
        /*0000*/ 	.byte	0x04, 0x37
        /*0002*/ 	.short	(.L_9 - .L_8)
.L_8:
        /*0004*/ 	.word	0x0000007c


	//----- nvinfo : EIATTR_KPARAM_INFO
	.align		4
.L_9:
        /*0008*/ 	.byte	0x04, 0x17
        /*000a*/ 	.short	(.L_11 - .L_10)
.L_10:
        /*000c*/ 	.word	0x00000000
        /*0010*/ 	.short	0x0006
        /*0012*/ 	.short	0x0030
        /*0014*/ 	.byte	0x00, 0xf0, 0x11, 0x00


	//----- nvinfo : EIATTR_KPARAM_INFO
	.align		4
.L_11:
        /*0018*/ 	.byte	0x04, 0x17
        /*001a*/ 	.short	(.L_13 - .L_12)
.L_12:
        /*001c*/ 	.word	0x00000000
        /*0020*/ 	.short	0x0005
        /*0022*/ 	.short	0x0028
        /*0024*/ 	.byte	0x00, 0xf4, 0x21, 0x00


	//----- nvinfo : EIATTR_KPARAM_INFO
	.align		4
.L_13:
        /*0028*/ 	.byte	0x04, 0x17
        /*002a*/ 	.short	(.L_15 - .L_14)
.L_14:
        /*002c*/ 	.word	0x00000000
        /*0030*/ 	.short	0x0004
        /*0032*/ 	.short	0x0020
        /*0034*/ 	.byte	0x00, 0xf4, 0x21, 0x00


	//----- nvinfo : EIATTR_KPARAM_INFO
	.align		4
.L_15:
        /*0038*/ 	.byte	0x04, 0x17
        /*003a*/ 	.short	(.L_17 - .L_16)
.L_16:
        /*003c*/ 	.word	0x00000000
        /*0040*/ 	.short	0x0003
        /*0042*/ 	.short	0x0018
        /*0044*/ 	.byte	0x00, 0xf4, 0x21, 0x00


	//----- nvinfo : EIATTR_KPARAM_INFO
	.align		4
.L_17:
        /*0048*/ 	.byte	0x04, 0x17
        /*004a*/ 	.short	(.L_19 - .L_18)
.L_18:
        /*004c*/ 	.word	0x00000000
        /*0050*/ 	.short	0x0002
        /*0052*/ 	.short	0x0010
        /*0054*/ 	.byte	0x00, 0xf4, 0x21, 0x00


	//----- nvinfo : EIATTR_KPARAM_INFO
	.align		4
.L_19:
        /*0058*/ 	.byte	0x04, 0x17
        /*005a*/ 	.short	(.L_21 - .L_20)
.L_20:
        /*005c*/ 	.word	0x00000000
        /*0060*/ 	.short	0x0001
        /*0062*/ 	.short	0x0008
        /*0064*/ 	.byte	0x00, 0xf4, 0x21, 0x00


	//----- nvinfo : EIATTR_KPARAM_INFO
	.align		4
.L_21:
        /*0068*/ 	.byte	0x04, 0x17
        /*006a*/ 	.short	(.L_23 - .L_22)
.L_22:
        /*006c*/ 	.word	0x00000000
        /*0070*/ 	.short	0x0000
        /*0072*/ 	.short	0x0000
        /*0074*/ 	.byte	0x00, 0xf4, 0x21, 0x00


	//----- nvinfo : EIATTR_SPARSE_MMA_MASK
	.align		4
.L_23:
        /*0078*/ 	.byte	0x03, 0x50
        /*007a*/ 	.short	0x0000


	//----- nvinfo : EIATTR_MAXREG_COUNT
	.align		4
        /*007c*/ 	.byte	0x03, 0x1b
        /*007e*/ 	.short	0x00ff


	//----- nvinfo : EIATTR_EXIT_INSTR_OFFSETS
	.align		4
        /*0080*/ 	.byte	0x04, 0x1c
        /*0082*/ 	.short	(.L_25 - .L_24)


	//   ....[0]....
.L_24:
        /*0084*/ 	.word	0x00000da0


	//----- nvinfo : EIATTR_REQNTID
	.align		4
.L_25:
        /*0088*/ 	.byte	0x04, 0x10
        /*008a*/ 	.short	(.L_27 - .L_26)
.L_26:
        /*008c*/ 	.word	0x00000080
        /*0090*/ 	.word	0x00000001
        /*0094*/ 	.word	0x00000001


	//----- nvinfo : EIATTR_CBANK_PARAM_SIZE
	.align		4
.L_27:
        /*0098*/ 	.byte	0x03, 0x19
        /*009a*/ 	.short	0x0034


	//----- nvinfo : EIATTR_PARAM_CBANK
	.align		4
        /*009c*/ 	.byte	0x04, 0x0a
        /*009e*/ 	.short	(.L_29 - .L_28)
	.align		4
.L_28:
        /*00a0*/ 	.word	index@(.nv.constant0.triton_poi_fused_cat_10)
        /*00a4*/ 	.short	0x0210
        /*00a6*/ 	.short	0x0034


	//----- nvinfo : EIATTR_SW_WAR
	.align		4
.L_29:
        /*00a8*/ 	.byte	0x04, 0x36
        /*00aa*/ 	.short	(.L_31 - .L_30)
.L_30:
        /*00ac*/ 	.word	0x00000008
.L_31:


//--------------------- .nv.callgraph             --------------------------
	.section	.nv.callgraph,"",@"SHT_CUDA_CALLGRAPH"
	.align	4
	.sectionentsize	8
	.align		4
        /*0000*/ 	.word	0x00000000
	.align		4
        /*0004*/ 	.word	0xffffffff
	.align		4
        /*0008*/ 	.word	0x00000000
	.align		4
        /*000c*/ 	.word	0xfffffffe
	.align		4
        /*0010*/ 	.word	0x00000000
	.align		4
        /*0014*/ 	.word	0xfffffffd
	.align		4
        /*0018*/ 	.word	0x00000000
	.align		4
        /*001c*/ 	.word	0xfffffffc


//--------------------- .text.triton_poi_fused_cat_10 --------------------------
	.section	.text.triton_poi_fused_cat_10,"ax",@progbits
	.align	128
        .global         triton_poi_fused_cat_10
        .type           triton_poi_fused_cat_10,@function
        .size           triton_poi_fused_cat_10,(.L_x_1 - triton_poi_fused_cat_10)
        .other          triton_poi_fused_cat_10,@"STO_CUDA_ENTRY STV_DEFAULT"
triton_poi_fused_cat_10:
.text.triton_poi_fused_cat_10:
[----:B------:R-:W-:Y:S01]  /*0000*/  LDC R1, c[0x0][0x28] ;  /* 0x00000a00ff017b82 */ /* 0x000fe20000000800 */
[----:B------:R-:W1:Y:S07]  /*0010*/  S2R R0, SR_TID.X ;  /* 0x0000000000007919 */ /* 0x000e6e0000002100 */
[----:B------:R-:W2:Y:S01]  /*0020*/  LDC.64 R16, c[0x0][0x220] ;  /* 0x00008800ff107b82 */ /* 0x000ea20000000a00 */
[----:B------:R-:W-:Y:S01]  /*0030*/  IMAD.MOV.U32 R25, RZ, RZ, RZ ;  /* 0x000000ffff197224 */ /* 0x000fe200078e00ff */
[----:B------:R-:W-:Y:S01]  /*0040*/  CS2R R8, SRZ ;  /* 0x0000000000087805 */ /* 0x000fe2000001ff00 */
[----:B------:R-:W3:Y:S01]  /*0050*/  S2R R23, SR_CTAID.X ;  /* 0x0000000000177919 */ /* 0x000ee20000002500 */
[----:B------:R-:W-:Y:S01]  /*0060*/  CS2R R10, SRZ ;  /* 0x00000000000a7805 */ /* 0x000fe2000001ff00 */
[----:B------:R-:W-:-:S03]  /*0070*/  ULDC.64 UR4, c[0x0][0x208] ;  /* 0x0000820000047ab9 */ /* 0x000fc60000000a00 */
[----:B------:R-:W4:Y:S01]  /*0080*/  LDC.64 R14, c[0x0][0x218] ;  /* 0x00008600ff0e7b82 */ /* 0x000f220000000a00 */
[----:B-1----:R-:W-:Y:S01]  /*0090*/  IMAD.SHL.U32 R0, R0, 0x4, RZ ;  /* 0x0000000400007824 */ /* 0x002fe200078e00ff */
[----:B---3--:R-:W-:-:S04]  /*00a0*/  SHF.R.S32.HI R2, RZ, 0x15, R23 ;  /* 0x00000015ff027819 */ /* 0x008fc80000011417 */
[----:B------:R-:W-:Y:S02]  /*00b0*/  LOP3.LUT R0, R0, 0x1fc, RZ, 0xc0, !PT ;  /* 0x000001fc00007812 */ /* 0x000fe400078ec0ff */
[----:B------:R-:W-:-:S03]  /*00c0*/  SGXT R2, R2, 0x1 ;  /* 0x000000010202781a */ /* 0x000fc60000000200 */
[----:B------:R-:W-:-:S04]  /*00d0*/  IMAD R23, R23, 0x400, R0 ;  /* 0x0000040017177824 */ /* 0x000fc800078e0200 */
[C---:B------:R-:W-:Y:S01]  /*00e0*/  VIADD R21, R23.reuse, 0x200 ;  /* 0x0000020017157836 */ /* 0x040fe20000000000 */
[----:B------:R-:W-:Y:S01]  /*00f0*/  LEA.HI R3, R2, R23, RZ, 0xc ;  /* 0x0000001702037211 */ /* 0x000fe200078f60ff */
[----:B------:R-:W-:-:S03]  /*0100*/  IMAD.HI R27, R23, 0x63e7063f, RZ ;  /* 0x63e7063f171b7827 */ /* 0x000fc600078e02ff */
[----:B------:R-:W-:Y:S01]  /*0110*/  SHF.R.S32.HI R19, RZ, 0xc, R3 ;  /* 0x0000000cff137819 */ /* 0x000fe20000011403 */
[----:B------:R-:W-:Y:S01]  /*0120*/  IMAD.HI R20, R21, 0x63e7063f, RZ ;  /* 0x63e7063f15147827 */ /* 0x000fe200078e02ff */
[----:B------:R-:W-:Y:S02]  /*0130*/  LEA.HI R0, R2, R21, RZ, 0xc ;  /* 0x0000001502007211 */ /* 0x000fe400078f60ff */
[----:B------:R-:W-:Y:S01]  /*0140*/  LOP3.LUT R24, R3, 0xfffff000, RZ, 0xc0, !PT ;  /* 0xfffff00003187812 */ /* 0x000fe200078ec0ff */
[----:B------:R-:W-:Y:S01]  /*0150*/  IMAD.HI R2, R19, 0x63e7063f, RZ ;  /* 0x63e7063f13027827 */ /* 0x000fe200078e02ff */
[----:B------:R-:W-:Y:S02]  /*0160*/  SHF.R.S32.HI R13, RZ, 0xc, R0 ;  /* 0x0000000cff0d7819 */ /* 0x000fe40000011400 */
[----:B------:R-:W-:Y:S01]  /*0170*/  SHF.R.U32.HI R3, RZ, 0x1f, R20 ;  /* 0x0000001fff037819 */ /* 0x000fe20000011614 */
[----:B------:R-:W-:Y:S01]  /*0180*/  IMAD.IADD R24, R23, 0x1, -R24 ;  /* 0x0000000117187824 */ /* 0x000fe200078e0a18 */
[----:B------:R-:W-:Y:S01]  /*0190*/  SHF.R.U32.HI R5, RZ, 0x1f, R2 ;  /* 0x0000001fff057819 */ /* 0x000fe20000011602 */
[----:B------:R-:W-:Y:S01]  /*01a0*/  IMAD.HI R4, R13, 0x63e7063f, RZ ;  /* 0x63e7063f0d047827 */ /* 0x000fe200078e02ff */
[----:B------:R-:W-:-:S02]  /*01b0*/  LOP3.LUT R26, R0, 0xfffff000, RZ, 0xc0, !PT ;  /* 0xfffff000001a7812 */ /* 0x000fc400078ec0ff */
[----:B------:R-:W-:Y:S02]  /*01c0*/  LEA.HI.SX32 R2, R2, R5, 0x1b ;  /* 0x0000000502027211 */ /* 0x000fe400078fdaff */
[----:B------:R-:W-:-:S03]  /*01d0*/  SHF.R.U32.HI R5, RZ, 0x1f, R4 ;  /* 0x0000001fff057819 */ /* 0x000fc60000011604 */
[----:B------:R-:W-:Y:S01]  /*01e0*/  IMAD R19, R2, -0x52, R19 ;  /* 0xffffffae02137824 */ /* 0x000fe200078e0213 */
[----:B------:R-:W-:Y:S02]  /*01f0*/  SHF.R.U32.HI R2, RZ, 0x1f, R27 ;  /* 0x0000001fff027819 */ /* 0x000fe4000001161b */
[----:B------:R-:W-:Y:S01]  /*0200*/  LEA.HI.SX32 R4, R4, R5, 0x1b ;  /* 0x0000000504047211 */ /* 0x000fe200078fdaff */
[----:B------:R-:W-:Y:S01]  /*0210*/  VIADD R5, R19, 0xffffffc0 ;  /* 0xffffffc013057836 */ /* 0x000fe20000000000 */
[----:B------:R-:W-:Y:S02]  /*0220*/  LEA.HI.SX32 R27, R27, R2, 0xf ;  /* 0x000000021b1b7211 */ /* 0x000fe400078f7aff */
[----:B------:R-:W-:Y:S01]  /*0230*/  LOP3.LUT R2, R19, 0xfffffff0, RZ, 0xc0, !PT ;  /* 0xfffffff013027812 */ /* 0x000fe200078ec0ff */
[----:B------:R-:W-:-:S03]  /*0240*/  IMAD R13, R4, -0x52, R13 ;  /* 0xffffffae040d7824 */ /* 0x000fc600078e020d */
[----:B------:R-:W-:Y:S01]  /*0250*/  ISETP.NE.AND P2, PT, R2, 0x40, PT ;  /* 0x000000400200780c */ /* 0x000fe20003f45270 */
[----:B------:R-:W-:-:S04]  /*0260*/  IMAD R2, R27, 0x10000, R24 ;  /* 0x000100001b027824 */ /* 0x000fc800078e0218 */
[C---:B------:R-:W-:Y:S02]  /*0270*/  IMAD R7, R5.reuse, 0x1000, R2 ;  /* 0x0000100005077824 */ /* 0x040fe400078e0202 */
[----:B--2---:R-:W-:Y:S01]  /*0280*/  IMAD.WIDE R4, R5, 0x4, R16 ;  /* 0x0000000405047825 */ /* 0x004fe200078e0210 */
[----:B------:R-:W-:-:S03]  /*0290*/  LOP3.LUT R0, R13, 0xfffffff0, RZ, 0xc0, !PT ;  /* 0xfffffff00d007812 */ /* 0x000fc600078ec0ff */
[----:B----4-:R-:W-:Y:S01]  /*02a0*/  IMAD.WIDE R6, R7, 0x4, R14 ;  /* 0x0000000407067825 */ /* 0x010fe200078e020e */
[----:B------:R-:W-:Y:S01]  /*02b0*/  LEA.HI.SX32 R20, R20, R3, 0xf ;  /* 0x0000000314147211 */ /* 0x000fe200078f7aff */
[----:B------:R-:W2:Y:S01]  /*02c0*/  @!P2 LDG.E.EL R25, desc[UR4][R4.64] ;  /* 0x000000040419a981 */ /* 0x000ea2000c2e1900 */
[----:B------:R-:W-:Y:S01]  /*02d0*/  ISETP.NE.AND P0, PT, R0, 0x40, PT ;  /* 0x000000400000780c */ /* 0x000fe20003f05270 */
[----:B------:R-:W-:Y:S02]  /*02e0*/  IMAD.MOV.U32 R18, RZ, RZ, RZ ;  /* 0x000000ffff127224 */ /* 0x000fe400078e00ff */
[----:B------:R1:W3:Y:S01]  /*02f0*/  @!P2 LDG.E.128 R8, desc[UR4][R6.64] ;  /* 0x000000040608a981 */ /* 0x0002e2000c1e1d00 */
[----:B------:R-:W-:Y:S02]  /*0300*/  IMAD.IADD R26, R21, 0x1, -R26 ;  /* 0x00000001151a7824 */ /* 0x000fe400078e0a1a */
[----:B------:R-:W-:Y:S01]  /*0310*/  IMAD.MOV.U32 R2, RZ, RZ, RZ ;  /* 0x000000ffff027224 */ /* 0x000fe200078e00ff */
[----:B------:R-:W4:Y:S01]  /*0320*/  @!P2 LDG.E.EL R18, desc[UR4][R4.64] ;  /* 0x000000040412a981 */ /* 0x000f22000c2e1900 */
[----:B------:R-:W-:-:S02]  /*0330*/  IMAD.MOV.U32 R0, RZ, RZ, RZ ;  /* 0x000000ffff007224 */ /* 0x000fc400078e00ff */
[----:B------:R-:W-:Y:S02]  /*0340*/  IMAD R3, R20, 0x10000, R26 ;  /* 0x0001000014037824 */ /* 0x000fe400078e021a */
[----:B------:R-:W-:Y:S01]  /*0350*/  VIADD R12, R13, 0xffffffc0 ;  /* 0xffffffc00d0c7836 */ /* 0x000fe20000000000 */
[----:B------:R-:W5:Y:S03]  /*0360*/  @!P2 LDG.E.EL R2, desc[UR4][R4.64] ;  /* 0x000000040402a981 */ /* 0x000f66000c2e1900 */
[----:B------:R-:W-:Y:S01]  /*0370*/  IMAD R3, R12, 0x1000, R3 ;  /* 0x000010000c037824 */ /* 0x000fe200078e0203 */
[----:B------:R1:W5:Y:S02]  /*0380*/  @!P2 LDG.E.EL R0, desc[UR4][R4.64] ;  /* 0x000000040400a981 */ /* 0x000364000c2e1900 */
[----:B-1----:R-:W-:Y:S01]  /*0390*/  CS2R R6, SRZ ;  /* 0x0000000000067805 */ /* 0x002fe2000001ff00 */
[----:B------:R-:W-:-:S04]  /*03a0*/  IMAD.WIDE R14, R3, 0x4, R14 ;  /* 0x00000004030e7825 */ /* 0x000fc800078e020e */
[----:B------:R-:W-:Y:S02]  /*03b0*/  IMAD.MOV.U32 R3, RZ, RZ, RZ ;  /* 0x000000ffff037224 */ /* 0x000fe400078e00ff */
[----:B------:R-:W-:Y:S01]  /*03c0*/  IMAD.WIDE R16, R12, 0x4, R16 ;  /* 0x000000040c107825 */ /* 0x000fe200078e0210 */
[----:B------:R-:W-:-:S03]  /*03d0*/  CS2R R4, SRZ ;  /* 0x0000000000047805 */ /* 0x000fc6000001ff00 */
[----:B------:R-:W-:Y:S01]  /*03e0*/  IMAD.MOV.U32 R12, RZ, RZ, RZ ;  /* 0x000000ffff0c7224 */ /* 0x000fe200078e00ff */
[----:B------:R-:W5:Y:S04]  /*03f0*/  @!P0 LDG.E.EL R3, desc[UR4][R16.64] ;  /* 0x0000000410038981 */ /* 0x000f68000c2e1900 */
[----:B------:R1:W5:Y:S04]  /*0400*/  @!P0 LDG.E.128 R4, desc[UR4][R14.64] ;  /* 0x000000040e048981 */ /* 0x000368000c1e1d00 */
[----:B------:R-:W5:Y:S01]  /*0410*/  @!P0 LDG.E.EL R12, desc[UR4][R16.64] ;  /* 0x00000004100c8981 */ /* 0x000f62000c2e1900 */
[----:B------:R-:W-:-:S06]  /*0420*/  IMAD.MOV.U32 R28, RZ, RZ, RZ ;  /* 0x000000ffff1c7224 */ /* 0x000fcc00078e00ff */
[----:B------:R-:W5:Y:S01]  /*0430*/  @!P0 LDG.E.EL R28, desc[UR4][R16.64] ;  /* 0x00000004101c8981 */ /* 0x000f62000c2e1900 */
[----:B------:R-:W-:-:S05]  /*0440*/  IMAD.HI R29, R23, 0x63e7063f, RZ ;  /* 0x63e7063f171d7827 */ /* 0x000fca00078e02ff */
[----:B01----:R-:W-:Y:S01]  /*0450*/  SHF.R.U32.HI R14, RZ, 0x1f, R29 ;  /* 0x0000001fff0e7819 */ /* 0x003fe2000001161d */
[----:B------:R-:W-:-:S03]  /*0460*/  IMAD.MOV.U32 R22, RZ, RZ, RZ ;  /* 0x000000ffff167224 */ /* 0x000fc600078e00ff */
[----:B------:R-:W-:Y:S01]  /*0470*/  LEA.HI.SX32 R29, R29, R14, 0xf ;  /* 0x0000000e1d1d7211 */ /* 0x000fe200078f7aff */
[----:B------:R-:W-:Y:S02]  /*0480*/  VIADD R14, R23, 0x200 ;  /* 0x00000200170e7836 */ /* 0x000fe40000000000 */
[----:B------:R0:W5:Y:S02]  /*0490*/  @!P0 LDG.E.EL R22, desc[UR4][R16.64] ;  /* 0x0000000410168981 */ /* 0x000164000c2e1900 */
[----:B------:R-:W-:-:S05]  /*04a0*/  IMAD.HI R14, R14, 0x63e7063f, RZ ;  /* 0x63e7063f0e0e7827 */ /* 0x000fca00078e02ff */
[----:B0-----:R-:W-:-:S04]  /*04b0*/  SHF.R.U32.HI R17, RZ, 0x1f, R14 ;  /* 0x0000001fff117819 */ /* 0x001fc8000001160e */
[----:B------:R-:W-:Y:S02]  /*04c0*/  LEA.HI.SX32 R17, R14, R17, 0xf ;  /* 0x000000110e117211 */ /* 0x000fe400078f7aff */
[----:B------:R-:W0:Y:S01]  /*04d0*/  LDC.64 R14, c[0x0][0x230] ;  /* 0x00008c00ff0e7b82 */ /* 0x000e220000000a00 */
[----:B------:R-:W-:-:S04]  /*04e0*/  IMAD R21, R20, -0x52000, R21 ;  /* 0xfffae00014157824 */ /* 0x000fc800078e0215 */
[----:B------:R-:W-:Y:S01]  /*04f0*/  IMAD R16, R20, 0x40000, R21 ;  /* 0x0004000014107824 */ /* 0x000fe200078e0215 */
[----:B------:R-:W-:Y:S01]  /*0500*/  ISETP.GT.AND P1, PT, R19, 0x4f, PT ;  /* 0x0000004f1300780c */ /* 0x000fe20003f24270 */
[----:B------:R-:W-:Y:S02]  /*0510*/  IMAD R24, R29, 0x2000, R24 ;  /* 0x000020001d187824 */ /* 0x000fe400078e0218 */
[----:B------:R-:W-:Y:S02]  /*0520*/  IMAD R17, R17, 0x2000, R26 ;  /* 0x0000200011117824 */ /* 0x000fe400078e021a */
[----:B------:R-:W-:Y:S01]  /*0530*/  IMAD.MOV.U32 R26, RZ, RZ, RZ ;  /* 0x000000ffff1a7224 */ /* 0x000fe200078e00ff */
[----:B--2---:R-:W-:Y:S02]  /*0540*/  SEL R25, R25, RZ, !P2 ;  /* 0x000000ff19197207 */ /* 0x004fe40005000000 */
[----:B---3--:R-:W-:Y:S02]  /*0550*/  SEL R8, R8, RZ, !P2 ;  /* 0x000000ff08087207 */ /* 0x008fe40005000000 */
[----:B------:R-:W-:-:S02]  /*0560*/  SEL R10, R10, RZ, !P2 ;  /* 0x000000ff0a0a7207 */ /* 0x000fc40005000000 */
[C---:B------:R-:W-:Y:S01]  /*0570*/  FSETP.GT.AND P4, PT, R8.reuse, -R25, PT ;  /* 0x800000190800720b */ /* 0x040fe20003f84000 */
[----:B------:R-:W-:Y:S01]  /*0580*/  FADD R21, R8, R25 ;  /* 0x0000001908157221 */ /* 0x000fe20000000000 */
[----:B----4-:R-:W-:Y:S02]  /*0590*/  SEL R25, R18, RZ, !P2 ;  /* 0x000000ff12197207 */ /* 0x010fe40005000000 */
[----:B------:R-:W-:Y:S02]  /*05a0*/  SEL R9, R9, RZ, !P2 ;  /* 0x000000ff09097207 */ /* 0x000fe40005000000 */
[----:B-----5:R-:W-:Y:S02]  /*05b0*/  SEL R2, R2, RZ, !P2 ;  /* 0x000000ff02027207 */ /* 0x020fe40005000000 */
[----:B------:R-:W-:Y:S02]  /*05c0*/  SEL R11, R11, RZ, !P2 ;  /* 0x000000ff0b0b7207 */ /* 0x000fe40005000000 */
[----:B------:R-:W-:-:S02]  /*05d0*/  SEL R0, R0, RZ, !P2 ;  /* 0x000000ff00007207 */ /* 0x000fc40005000000 */
[C---:B------:R-:W-:Y:S02]  /*05e0*/  FSETP.GT.AND P6, PT, R10.reuse, -R25, PT ;  /* 0x800000190a00720b */ /* 0x040fe40003fc4000 */
[----:B------:R-:W-:Y:S02]  /*05f0*/  FSETP.GT.AND P5, PT, R9, -R2, PT ;  /* 0x800000020900720b */ /* 0x000fe40003fa4000 */
[----:B------:R-:W-:Y:S01]  /*0600*/  FSETP.GT.AND P3, PT, R11, -R0, PT ;  /* 0x800000000b00720b */ /* 0x000fe20003f64000 */
[----:B------:R-:W-:Y:S01]  /*0610*/  FADD R20, R9, R2 ;  /* 0x0000000209147221 */ /* 0x000fe20000000000 */
[----:B------:R-:W-:Y:S01]  /*0620*/  FADD R2, R10, R25 ;  /* 0x000000190a027221 */ /* 0x000fe20000000000 */
[----:B------:R-:W-:Y:S01]  /*0630*/  FADD R0, R11, R0 ;  /* 0x000000000b007221 */ /* 0x000fe20000000000 */
[----:B------:R-:W-:Y:S01]  /*0640*/  @!P4 FMUL R21, R21, 0.10000000149011611938 ;  /* 0x3dcccccd1515c820 */ /* 0x000fe20000400000 */
[C---:B------:R-:W-:Y:S01]  /*0650*/  IMAD R8, R19.reuse, 0x1000, R24 ;  /* 0x0000100013087824 */ /* 0x040fe200078e0218 */
[C---:B------:R-:W-:Y:S01]  /*0660*/  ISETP.GE.AND P4, PT, R19.reuse, 0x40, PT ;  /* 0x000000401300780c */ /* 0x040fe20003f86270 */
[----:B0-----:R-:W-:Y:S01]  /*0670*/  IMAD.WIDE R10, R19, 0x4, R14 ;  /* 0x00000004130a7825 */ /* 0x001fe200078e020e */
[----:B------:R-:W-:-:S02]  /*0680*/  CS2R R18, SRZ ;  /* 0x0000000000127805 */ /* 0x000fc4000001ff00 */
[----:B------:R-:W-:Y:S02]  /*0690*/  CS2R R24, SRZ ;  /* 0x0000000000187805 */ /* 0x000fe4000001ff00 */
[----:B------:R-:W-:Y:S02]  /*06a0*/  SEL R3, R3, RZ, !P0 ;  /* 0x000000ff03037207 */ /* 0x000fe40004000000 */
[----:B------:R-:W-:Y:S01]  /*06b0*/  SEL R4, R4, RZ, !P0 ;  /* 0x000000ff04047207 */ /* 0x000fe20004000000 */
[----:B------:R-:W-:Y:S01]  /*06c0*/  @!P6 FMUL R2, R2, 0.10000000149011611938 ;  /* 0x3dcccccd0202e820 */ /* 0x000fe20000400000 */
[----:B------:R-:W2:Y:S01]  /*06d0*/  @P1 LDG.E.EL R18, desc[UR4][R10.64+-0x140] ;  /* 0xfffec0040a121981 */ /* 0x000ea2000c2e1900 */
[----:B------:R-:W-:Y:S01]  /*06e0*/  @!P5 FMUL R20, R20, 0.10000000149011611938 ;  /* 0x3dcccccd1414d820 */ /* 0x000fe20000400000 */
[C---:B------:R-:W-:Y:S01]  /*06f0*/  FSETP.GT.AND P6, PT, R4.reuse, -R3, PT ;  /* 0x800000030400720b */ /* 0x040fe20003fc4000 */
[----:B------:R-:W-:Y:S01]  /*0700*/  FADD R3, R4, R3 ;  /* 0x0000000304037221 */ /* 0x000fe20000000000 */
[----:B------:R-:W3:Y:S01]  /*0710*/  @P1 LDG.E.EL R19, desc[UR4][R10.64+-0x140] ;  /* 0xfffec0040a131981 */ /* 0x000ee2000c2e1900 */
[----:B------:R-:W-:Y:S01]  /*0720*/  @!P3 FMUL R0, R0, 0.10000000149011611938 ;  /* 0x3dcccccd0000b820 */ /* 0x000fe20000400000 */
[C---:B------:R-:W-:Y:S01]  /*0730*/  ISETP.GT.AND P5, PT, R13.reuse, 0x4f, PT ;  /* 0x0000004f0d00780c */ /* 0x040fe20003fa4270 */
[C---:B------:R-:W-:Y:S01]  /*0740*/  IMAD R9, R13.reuse, 0x1000, R17 ;  /* 0x000010000d097824 */ /* 0x040fe200078e0211 */
[----:B------:R-:W4:Y:S01]  /*0750*/  @P1 LDG.E.EL R25, desc[UR4][R10.64+-0x140] ;  /* 0xfffec0040a191981 */ /* 0x000f22000c2e1900 */
[----:B------:R-:W-:-:S02]  /*0760*/  ISETP.GE.AND P3, PT, R13, 0x40, PT ;  /* 0x000000400d00780c */ /* 0x000fc40003f66270 */
[----:B------:R-:W-:Y:S01]  /*0770*/  SEL R4, R12, RZ, !P0 ;  /* 0x000000ff0c047207 */ /* 0x000fe20004000000 */
[----:B------:R0:W5:Y:S02]  /*0780*/  @P1 LDG.E.EL R26, desc[UR4][R10.64+-0x140] ;  /* 0xfffec0040a1a1981 */ /* 0x000164000c2e1900 */
[----:B0-----:R-:W-:Y:S02]  /*0790*/  IMAD.WIDE R10, R13, 0x4, R14 ;  /* 0x000000040d0a7825 */ /* 0x001fe400078e020e */
[----:B------:R-:W0:Y:S01]  /*07a0*/  LDC.64 R12, c[0x0][0x228] ;  /* 0x00008a00ff0c7b82 */ /* 0x000e220000000a00 */
[----:B------:R-:W-:Y:S02]  /*07b0*/  SEL R5, R5, RZ, !P0 ;  /* 0x000000ff05057207 */ /* 0x000fe40004000000 */
[----:B------:R-:W-:Y:S01]  /*07c0*/  CS2R R14, SRZ ;  /* 0x00000000000e7805 */ /* 0x000fe2000001ff00 */
[----:B------:R-:W-:Y:S02]  /*07d0*/  IMAD.MOV.U32 R17, RZ, RZ, RZ ;  /* 0x000000ffff117224 */ /* 0x000fe400078e00ff */
[----:B------:R-:W-:Y:S01]  /*07e0*/  @!P6 FMUL R3, R3, 0.10000000149011611938 ;  /* 0x3dcccccd0303e820 */ /* 0x000fe20000400000 */
[----:B------:R-:W-:Y:S01]  /*07f0*/  VIADD R29, R8, 0xfffb0000 ;  /* 0xfffb0000081d7836 */ /* 0x000fe20000000000 */
[----:B------:R-:W-:Y:S01]  /*0800*/  FSETP.GT.AND P6, PT, R5, -R4, PT ;  /* 0x800000040500720b */ /* 0x000fe20003fc4000 */
[----:B------:R-:W-:-:S02]  /*0810*/  VIADD R9, R9, 0xfffb0000 ;  /* 0xfffb000009097836 */ /* 0x000fc40000000000 */
[----:B------:R-:W-:Y:S01]  /*0820*/  FADD R4, R5, R4 ;  /* 0x0000000405047221 */ /* 0x000fe20000000000 */
[----:B------:R-:W-:Y:S01]  /*0830*/  SEL R5, R28, RZ, !P0 ;  /* 0x000000ff1c057207 */ /* 0x000fe20004000000 */
[----:B------:R-:W3:Y:S04]  /*0840*/  @P5 LDG.E.EL R14, desc[UR4][R10.64+-0x140] ;  /* 0xfffec0040a0e5981 */ /* 0x000ee8000c2e1900 */
[----:B------:R-:W3:Y:S04]  /*0850*/  @P5 LDG.E.EL R17, desc[UR4][R10.64+-0x140] ;  /* 0xfffec0040a115981 */ /* 0x000ee8000c2e1900 */
[----:B------:R-:W3:Y:S04]  /*0860*/  @P5 LDG.E.EL R15, desc[UR4][R10.64+-0x140] ;  /* 0xfffec0040a0f5981 */ /* 0x000ee8000c2e1900 */
[----:B------:R1:W3:Y:S01]  /*0870*/  @P5 LDG.E.EL R24, desc[UR4][R10.64+-0x140] ;  /* 0xfffec0040a185981 */ /* 0x0002e2000c2e1900 */
[----:B0-----:R-:W-:-:S04]  /*0880*/  IMAD.WIDE R28, R29, 0x4, R12 ;  /* 0x000000041d1c7825 */ /* 0x001fc800078e020c */
[----:B------:R-:W-:Y:S01]  /*0890*/  IMAD.WIDE R12, R9, 0x4, R12 ;  /* 0x00000004090c7825 */ /* 0x000fe200078e020c */
[----:B------:R-:W-:Y:S02]  /*08a0*/  CS2R R8, SRZ ;  /* 0x0000000000087805 */ /* 0x000fe4000001ff00 */
[----:B-1----:R-:W-:-:S06]  /*08b0*/  CS2R R10, SRZ ;  /* 0x00000000000a7805 */ /* 0x002fcc000001ff00 */
[----:B------:R-:W3:Y:S01]  /*08c0*/  @P1 LDG.E.128 R8, desc[UR4][R28.64] ;  /* 0x000000041c081981 */ /* 0x000ee2000c1e1d00 */
[----:B------:R-:W-:Y:S01]  /*08d0*/  SEL R6, R6, RZ, !P0 ;  /* 0x000000ff06067207 */ /* 0x000fe20004000000 */
[----:B------:R-:W-:-:S03]  /*08e0*/  @!P6 FMUL R4, R4, 0.10000000149011611938 ;  /* 0x3dcccccd0404e820 */ /* 0x000fc60000400000 */
[C---:B------:R-:W-:Y:S01]  /*08f0*/  FSETP.GT.AND P6, PT, R6.reuse, -R5, PT ;  /* 0x800000050600720b */ /* 0x040fe20003fc4000 */
[----:B------:R-:W-:Y:S01]  /*0900*/  FADD R5, R6, R5 ;  /* 0x0000000506057221 */ /* 0x000fe20000000000 */
[----:B------:R-:W-:-:S04]  /*0910*/  IMAD R6, R27, -0x52000, R23 ;  /* 0xfffae0001b067824 */ /* 0x000fc800078e0217 */
[----:B------:R-:W-:Y:S01]  /*0920*/  IMAD R6, R27, 0x40000, R6 ;  /* 0x000400001b067824 */ /* 0x000fe200078e0206 */
[----:B--2---:R-:W-:Y:S02]  /*0930*/  SEL R27, R18, RZ, P1 ;  /* 0x000000ff121b7207 */ /* 0x004fe40000800000 */
[----:B----4-:R-:W-:Y:S02]  /*0940*/  SEL R25, R25, RZ, P1 ;  /* 0x000000ff19197207 */ /* 0x010fe40000800000 */
[----:B-----5:R-:W-:Y:S02]  /*0950*/  SEL R26, R26, RZ, P1 ;  /* 0x000000ff1a1a7207 */ /* 0x020fe40000800000 */
[----:B---3--:R-:W-:Y:S02]  /*0960*/  SEL R8, R8, RZ, P1 ;  /* 0x000000ff08087207 */ /* 0x008fe40000800000 */
[----:B------:R-:W-:Y:S02]  /*0970*/  SEL R10, R10, RZ, P1 ;  /* 0x000000ff0a0a7207 */ /* 0x000fe40000800000 */
[----:B------:R-:W-:Y:S01]  /*0980*/  SEL R9, R9, RZ, P1 ;  /* 0x000000ff09097207 */ /* 0x000fe20000800000 */
[----:B------:R-:W-:Y:S01]  /*0990*/  FADD R18, R8, R27 ;  /* 0x0000001b08127221 */ /* 0x000fe20000000000 */
[----:B------:R-:W-:-:S02]  /*09a0*/  SEL R11, R11, RZ, P1 ;  /* 0x000000ff0b0b7207 */ /* 0x000fc40000800000 */
[----:B------:R-:W-:Y:S01]  /*09b0*/  SEL R8, R19, RZ, P1 ;  /* 0x000000ff13087207 */ /* 0x000fe20000800000 */
[----:B------:R-:W-:Y:S02]  /*09c0*/  FADD R28, R10, R25 ;  /* 0x000000190a1c7221 */ /* 0x000fe40000000000 */
[----:B------:R-:W-:Y:S01]  /*09d0*/  FADD R25, R11, R26 ;  /* 0x0000001a0b197221 */ /* 0x000fe20000000000 */
[----:B------:R-:W-:Y:S01]  /*09e0*/  CS2R R10, SRZ ;  /* 0x00000000000a7805 */ /* 0x000fe2000001ff00 */
[----:B------:R-:W-:Y:S01]  /*09f0*/  FADD R19, R9, R8 ;  /* 0x0000000809137221 */ /* 0x000fe20000000000 */
[----:B------:R-:W-:Y:S01]  /*0a00*/  CS2R R8, SRZ ;  /* 0x0000000000087805 */ /* 0x000fe2000001ff00 */
[----:B------:R-:W0:Y:S05]  /*0a10*/  LDC.64 R26, c[0x0][0x210] ;  /* 0x00008400ff1a7b82 */ /* 0x000e2a0000000a00 */
[----:B------:R1:W2:Y:S01]  /*0a20*/  @P5 LDG.E.128 R8, desc[UR4][R12.64] ;  /* 0x000000040c085981 */ /* 0x0002a2000c1e1d00 */
[----:B------:R-:W-:-:S02]  /*0a30*/  @P2 FSEL R21, R18, RZ, P1 ;  /* 0x000000ff12152208 */ /* 0x000fc40000800000 */
[----:B------:R-:W-:Y:S02]  /*0a40*/  @P2 FSEL R20, R19, RZ, P1 ;  /* 0x000000ff13142208 */ /* 0x000fe40000800000 */
[----:B------:R-:W-:Y:S02]  /*0a50*/  SEL R19, R14, RZ, P5 ;  /* 0x000000ff0e137207 */ /* 0x000fe40002800000 */
[----:B------:R-:W-:Y:S02]  /*0a60*/  SEL R18, R17, RZ, P5 ;  /* 0x000000ff11127207 */ /* 0x000fe40002800000 */
[----:B------:R-:W-:Y:S02]  /*0a70*/  SEL R15, R15, RZ, P5 ;  /* 0x000000ff0f0f7207 */ /* 0x000fe40002800000 */
[----:B-1----:R-:W-:Y:S01]  /*0a80*/  CS2R R12, SRZ ;  /* 0x00000000000c7805 */ /* 0x002fe2000001ff00 */
[----:B------:R-:W-:Y:S01]  /*0a90*/  IMAD.MOV.U32 R17, RZ, RZ, RZ ;  /* 0x000000ffff117224 */ /* 0x000fe200078e00ff */
[----:B--2---:R-:W-:-:S02]  /*0aa0*/  SEL R9, R9, RZ, P5 ;  /* 0x000000ff09097207 */ /* 0x004fc40002800000 */
[----:B------:R-:W-:Y:S02]  /*0ab0*/  SEL R14, R10, RZ, P5 ;  /* 0x000000ff0a0e7207 */ /* 0x000fe40002800000 */
[----:B------:R-:W-:Y:S01]  /*0ac0*/  SEL R8, R8, RZ, P5 ;  /* 0x000000ff08087207 */ /* 0x000fe20002800000 */
[----:B------:R-:W-:Y:S02]  /*0ad0*/  FADD R10, R9, R18 ;  /* 0x00000012090a7221 */ /* 0x000fe40000000000 */
[----:B------:R-:W-:Y:S01]  /*0ae0*/  FADD R9, R14, R15 ;  /* 0x0000000f0e097221 */ /* 0x000fe20000000000 */
[----:B------:R-:W-:Y:S01]  /*0af0*/  CS2R R14, SRZ ;  /* 0x00000000000e7805 */ /* 0x000fe2000001ff00 */
[----:B------:R-:W-:Y:S01]  /*0b00*/  FADD R8, R8, R19 ;  /* 0x0000001308087221 */ /* 0x000fe20000000000 */
[----:B0-----:R-:W-:-:S04]  /*0b10*/  IMAD.WIDE R18, R6, 0x4, R26 ;  /* 0x0000000406127825 */ /* 0x001fc800078e021a */
[----:B------:R-:W-:Y:S01]  /*0b20*/  IMAD.WIDE R26, R16, 0x4, R26 ;  /* 0x00000004101a7825 */ /* 0x000fe200078e021a */
[----:B------:R0:W2:Y:S03]  /*0b30*/  @!P4 LDG.E.128 R12, desc[UR4][R18.64] ;  /* 0x00000004120cc981 */ /* 0x0000a6000c1e1d00 */
[----:B------:R-:W-:Y:S01]  /*0b40*/  IMAD.MOV.U32 R16, RZ, RZ, RZ ;  /* 0x000000ffff107224 */ /* 0x000fe200078e00ff */
[----:B0-----:R-:W-:-:S06]  /*0b50*/  CS2R R18, SRZ ;  /* 0x0000000000127805 */ /* 0x001fcc000001ff00 */
[----:B------:R-:W3:Y:S01]  /*0b60*/  @!P3 LDG.E.128 R16, desc[UR4][R26.64] ;  /* 0x000000041a10b981 */ /* 0x000ee2000c1e1d00 */
[----:B------:R-:W-:Y:S02]  /*0b70*/  @P2 FSEL R2, R28, RZ, P1 ;  /* 0x000000ff1c022208 */ /* 0x000fe40000800000 */
[----:B------:R-:W-:Y:S02]  /*0b80*/  SEL R28, R7, RZ, !P0 ;  /* 0x000000ff071c7207 */ /* 0x000fe40004000000 */
[----:B------:R-:W0:Y:S01]  /*0b90*/  LDC.64 R6, c[0x0][0x238] ;  /* 0x00008e00ff067b82 */ /* 0x000e220000000a00 */
[----:B------:R-:W-:Y:S01]  /*0ba0*/  SEL R29, R22, RZ, !P0 ;  /* 0x000000ff161d7207 */ /* 0x000fe20004000000 */
[----:B------:R-:W-:-:S03]  /*0bb0*/  @!P6 FMUL R5, R5, 0.10000000149011611938 ;  /* 0x3dcccccd0505e820 */ /* 0x000fc60000400000 */
[----:B------:R-:W-:Y:S02]  /*0bc0*/  FSETP.GT.AND P6, PT, R28, -R29, PT ;  /* 0x8000001d1c00720b */ /* 0x000fe40003fc4000 */
[----:B------:R-:W-:Y:S02]  /*0bd0*/  SEL R11, R11, RZ, P5 ;  /* 0x000000ff0b0b7207 */ /* 0x000fe40002800000 */
[----:B------:R-:W-:Y:S01]  /*0be0*/  SEL R24, R24, RZ, P5 ;  /* 0x000000ff18187207 */ /* 0x000fe20002800000 */
[----:B------:R-:W-:Y:S01]  /*0bf0*/  FADD R22, R28, R29 ;  /* 0x0000001d1c167221 */ /* 0x000fe20000000000 */
[----:B------:R-:W-:-:S03]  /*0c00*/  @P0 FSEL R3, R8, RZ, P5 ;  /* 0x000000ff08030208 */ /* 0x000fc60002800000 */
[----:B------:R-:W-:Y:S01]  /*0c10*/  FADD R24, R11, R24 ;  /* 0x000000180b187221 */ /* 0x000fe20000000000 */
[----:B------:R-:W-:Y:S02]  /*0c20*/  @P0 FSEL R5, R9, RZ, P5 ;  /* 0x000000ff09050208 */ /* 0x000fe40002800000 */
[----:B------:R-:W-:Y:S01]  /*0c30*/  @P2 FSEL R0, R25, RZ, P1 ;  /* 0x000000ff19002208 */ /* 0x000fe20000800000 */
[----:B------:R-:W-:Y:S01]  /*0c40*/  @!P6 FMUL R22, R22, 0.10000000149011611938 ;  /* 0x3dcccccd1616e820 */ /* 0x000fe20000400000 */
[----:B------:R-:W-:Y:S02]  /*0c50*/  @P0 FSEL R4, R10, RZ, P5 ;  /* 0x000000ff0a040208 */ /* 0x000fe40002800000 */
[----:B------:R-:W-:Y:S01]  /*0c60*/  @P0 FSEL R22, R24, RZ, P5 ;  /* 0x000000ff18160208 */ /* 0x000fe20002800000 */
[----:B0-----:R-:W-:Y:S01]  /*0c70*/  IMAD.WIDE R6, R23, 0x4, R6 ;  /* 0x0000000417067825 */ /* 0x001fe200078e0206 */
[----:B--2---:R-:W-:Y:S02]  /*0c80*/  SEL R11, R14, RZ, !P4 ;  /* 0x000000ff0e0b7207 */ /* 0x004fe40006000000 */
[----:B------:R-:W-:-:S02]  /*0c90*/  SEL R8, R12, RZ, !P4 ;  /* 0x000000ff0c087207 */ /* 0x000fc40006000000 */
[----:B------:R-:W-:Y:S02]  /*0ca0*/  SEL R9, R13, RZ, !P4 ;  /* 0x000000ff0d097207 */ /* 0x000fe40006000000 */
[----:B------:R-:W-:Y:S02]  /*0cb0*/  SEL R15, R15, RZ, !P4 ;  /* 0x000000ff0f0f7207 */ /* 0x000fe40006000000 */
[----:B------:R-:W-:Y:S02]  /*0cc0*/  SEL R10, R11, R2, !P4 ;  /* 0x000000020b0a7207 */ /* 0x000fe40006000000 */
[----:B------:R-:W-:Y:S02]  /*0cd0*/  SEL R11, R15, R0, !P4 ;  /* 0x000000000f0b7207 */ /* 0x000fe40006000000 */
[----:B------:R-:W-:Y:S02]  /*0ce0*/  SEL R8, R8, R21, !P4 ;  /* 0x0000001508087207 */ /* 0x000fe40006000000 */
[----:B---3--:R-:W-:-:S02]  /*0cf0*/  SEL R12, R16, RZ, !P3 ;  /* 0x000000ff100c7207 */ /* 0x008fc40005800000 */
[----:B------:R-:W-:Y:S02]  /*0d00*/  SEL R13, R17, RZ, !P3 ;  /* 0x000000ff110d7207 */ /* 0x000fe40005800000 */
[----:B------:R-:W-:Y:S02]  /*0d10*/  SEL R14, R18, RZ, !P3 ;  /* 0x000000ff120e7207 */ /* 0x000fe40005800000 */
[----:B------:R-:W-:Y:S02]  /*0d20*/  SEL R19, R19, RZ, !P3 ;  /* 0x000000ff13137207 */ /* 0x000fe40005800000 */
[----:B------:R-:W-:Y:S02]  /*0d30*/  SEL R9, R9, R20, !P4 ;  /* 0x0000001409097207 */ /* 0x000fe40006000000 */
[----:B------:R-:W-:Y:S02]  /*0d40*/  SEL R12, R12, R3, !P3 ;  /* 0x000000030c0c7207 */ /* 0x000fe40005800000 */
[----:B------:R-:W-:-:S02]  /*0d50*/  SEL R13, R13, R4, !P3 ;  /* 0x000000040d0d7207 */ /* 0x000fc40005800000 */
[----:B------:R-:W-:Y:S02]  /*0d60*/  SEL R14, R14, R5, !P3 ;  /* 0x000000050e0e7207 */ /* 0x000fe40005800000 */
[----:B------:R-:W-:Y:S01]  /*0d70*/  SEL R15, R19, R22, !P3 ;  /* 0x00000016130f7207 */ /* 0x000fe20005800000 */
[----:B------:R-:W-:Y:S04]  /*0d80*/  STG.E.128 desc[UR4][R6.64], R8 ;  /* 0x0000000806007986 */ /* 0x000fe8000c101d04 */
[----:B------:R-:W-:Y:S01]  /*0d90*/  STG.E.128 desc[UR4][R6.64+0x800], R12 ;  /* 0x0008000c06007986 */ /* 0x000fe2000c101d04 */
[----:B------:R-:W-:Y:S05]  /*0da0*/  EXIT ;  /* 0x000000000000794d */ /* 0x000fea0003800000 */
.L_x_0:
[----:B------:R-:W-:-:S00]  /*0db0*/  BRA `(.L_x_0) ;  /* 0xfffffffc00fc7947 */ /* 0x000fc0000383ffff */
[----:B------:R-:W-:-:S00]  /*0dc0*/  NOP ;  /* 0x0000000000007918 */ /* 0x000fc00000000000 */
        /* <DEDUP_REMOVED lines=11> */
.L_x_1:


//--------------------- .nv.constant0.triton_poi_fused_cat_10 --------------------------
	.section	.nv.constant0.triton_poi_fused_cat_10,"a",@progbits
	.sectionflags	@""
	.align	4
.nv.constant0.triton_poi_fused_cat_10:
	.zero		580
